//
// Generated by NVIDIA NVVM Compiler
//
// Compiler Build ID: CL-36424714
// Cuda compilation tools, release 13.0, V13.0.88
// Based on NVVM 20.0.0
//

.version 9.0
.target sm_100
.address_size 64

	// .globl	_Z9addKernelPPiS0_S0_

.visible .entry _Z9addKernelPPiS0_S0_(
	.param .u64 .ptr .align 1 _Z9addKernelPPiS0_S0__param_0,
	.param .u64 .ptr .align 1 _Z9addKernelPPiS0_S0__param_1,
	.param .u64 .ptr .align 1 _Z9addKernelPPiS0_S0__param_2
)
{
	.reg .pred 	%p<4>;
	.reg .b32 	%r<13>;
	.reg .b64 	%rd<21>;

	ld.param.u64 	%rd1, [_Z9addKernelPPiS0_S0__param_0];
	ld.param.u64 	%rd2, [_Z9addKernelPPiS0_S0__param_1];
	ld.param.u64 	%rd3, [_Z9addKernelPPiS0_S0__param_2];
	mov.u32 	%r3, %tid.x;
	mov.u32 	%r4, %ntid.x;
	mov.u32 	%r5, %ctaid.x;
	mad.lo.s32 	%r1, %r4, %r5, %r3;
	mov.u32 	%r6, %tid.y;
	mov.u32 	%r7, %ntid.y;
	mov.u32 	%r8, %ctaid.y;
	mad.lo.s32 	%r9, %r7, %r8, %r6;
	setp.gt.s32 	%p1, %r1, 1023;
	setp.gt.u32 	%p2, %r9, 1023;
	or.pred  	%p3, %p1, %p2;
	@%p3 bra 	$L__BB0_2;
	cvta.to.global.u64 	%rd4, %rd2;
	cvta.to.global.u64 	%rd5, %rd3;
	cvta.to.global.u64 	%rd6, %rd1;
	mul.wide.u32 	%rd7, %r9, 8;
	add.s64 	%rd8, %rd4, %rd7;
	ld.global.u64 	%rd9, [%rd8];
	cvta.to.global.u64 	%rd10, %rd9;
	mul.wide.s32 	%rd11, %r1, 4;
	add.s64 	%rd12, %rd10, %rd11;
	ld.global.u32 	%r10, [%rd12];
	add.s64 	%rd13, %rd5, %rd7;
	ld.global.u64 	%rd14, [%rd13];
	cvta.to.global.u64 	%rd15, %rd14;
	add.s64 	%rd16, %rd15, %rd11;
	ld.global.u32 	%r11, [%rd16];
	add.s32 	%r12, %r11, %r10;
	add.s64 	%rd17, %rd6, %rd7;
	ld.global.u64 	%rd18, [%rd17];
	cvta.to.global.u64 	%rd19, %rd18;
	add.s64 	%rd20, %rd19, %rd11;
	st.global.u32 	[%rd20], %r12;
$L__BB0_2:
	ret;

}


// ===== COMPILED SASS (sm_100) =====

	.target	sm_100

	.elftype	@"ET_EXEC"


//--------------------- .note.nv.tkinfo           --------------------------
	.section	.note.nv.tkinfo,"",@"SHT_NOTE"
	.sectionflags	@"SHF_NOTE_NV_TKINFO"
	.tkinfo
        /*0018*/ 	.word	0x00000002
        /*0030*/ 	.string	""
        /*0030*/ 	.string	"ptxas"
        /*0030*/ 	.string	"Cuda compilation tools, release 13.0, V13.0.88"
        /*0030*/ 	.string	"Build cuda_13.0.r13.0/compiler.36424714_0"
        /*0030*/ 	.string	"-arch sm_100 -m 64 "



//--------------------- .note.nv.cuinfo           --------------------------
	.section	.note.nv.cuinfo,"",@"SHT_NOTE"
	.sectionflags	@"SHF_NOTE_NV_CUINFO"
        /*0018*/ 	.short	0x0002
        /*001a*/ 	.short	0x0064
        /*001c*/ 	.short	0x0082
	.zero		2


//--------------------- .nv.info                  --------------------------
	.section	.nv.info,"",@"SHT_CUDA_INFO"
	.align	4


	//----- nvinfo : EIATTR_REGCOUNT
	.align		4
        /*0000*/ 	.byte	0x04, 0x2f
        /*0002*/ 	.short	(.L_1 - .L_0)
	.align		4
.L_0:
        /*0004*/ 	.word	index@(_Z9addKernelPPiS0_S0_)
        /*0008*/ 	.word	0x00000012


	//----- nvinfo : EIATTR_FRAME_SIZE
	.align		4
.L_1:
        /*000c*/ 	.byte	0x04, 0x11
        /*000e*/ 	.short	(.L_3 - .L_2)
	.align		4
.L_2:
        /*0010*/ 	.word	index@(_Z9addKernelPPiS0_S0_)
        /*0014*/ 	.word	0x00000000


	//----- nvinfo : EIATTR_MIN_STACK_SIZE
	.align		4
.L_3:
        /*0018*/ 	.byte	0x04, 0x12
        /*001a*/ 	.short	(.L_5 - .L_4)
	.align		4
.L_4:
        /*001c*/ 	.word	index@(_Z9addKernelPPiS0_S0_)
        /*0020*/ 	.word	0x00000000
.L_5:


//--------------------- .nv.compat                --------------------------
	.section	.nv.compat,"",@"SHT_CUDA_COMPAT_INFO"
	.align	4
        /*0000*/ 	.byte	0x02, 0x09, 0x00, 0x00, 0x02, 0x02, 0x01, 0x00, 0x02, 0x05, 0x05, 0x00, 0x03, 0x07, 0x01, 0x01
        /*0010*/ 	.byte	0x02, 0x03, 0x00, 0x00, 0x02, 0x06, 0x01, 0x00, 0x04, 0x0b, 0x08, 0x00, 0x09, 0x00, 0x00, 0x00
        /*0020*/ 	.byte	0x00, 0x00, 0x00, 0x00


//--------------------- .nv.info._Z9addKernelPPiS0_S0_ --------------------------
	.section	.nv.info._Z9addKernelPPiS0_S0_,"",@"SHT_CUDA_INFO"
	.sectionflags	@""
	.align	4


	//----- nvinfo : EIATTR_CUDA_API_VERSION
	.align		4
        /*0000*/ 	.byte	0x04, 0x37
        /*0002*/ 	.short	(.L_7 - .L_6)
.L_6:
        /*0004*/ 	.word	0x00000082


	//----- nvinfo : EIATTR_KPARAM_INFO
	.align		4
.L_7:
        /*0008*/ 	.byte	0x04, 0x17
        /*000a*/ 	.short	(.L_9 - .L_8)
.L_8:
        /*000c*/ 	.word	0x00000000
        /*0010*/ 	.short	0x0002
        /*0012*/ 	.short	0x0010
        /*0014*/ 	.byte	0x00, 0xf5, 0x21, 0x00


	//----- nvinfo : EIATTR_KPARAM_INFO
	.align		4
.L_9:
        /*0018*/ 	.byte	0x04, 0x17
        /*001a*/ 	.short	(.L_11 - .L_10)
.L_10:
        /*001c*/ 	.word	0x00000000
        /*0020*/ 	.short	0x0001
        /*0022*/ 	.short	0x0008
        /*0024*/ 	.byte	0x00, 0xf5, 0x21, 0x00


	//----- nvinfo : EIATTR_KPARAM_INFO
	.align		4
.L_11:
        /*0028*/ 	.byte	0x04, 0x17
        /*002a*/ 	.short	(.L_13 - .L_12)
.L_12:
        /*002c*/ 	.word	0x00000000
        /*0030*/ 	.short	0x0000
        /*0032*/ 	.short	0x0000
        /*0034*/ 	.byte	0x00, 0xf5, 0x21, 0x00


	//----- nvinfo : EIATTR_SPARSE_MMA_MASK
	.align		4
.L_13:
        /*0038*/ 	.byte	0x03, 0x50
        /*003a*/ 	.short	0x0000


	//----- nvinfo : EIATTR_MAXREG_COUNT
	.align		4
        /*003c*/ 	.byte	0x03, 0x1b
        /*003e*/ 	.short	0x00ff


	//----- nvinfo : EIATTR_MERCURY_ISA_VERSION
	.align		4
        /*0040*/ 	.byte	0x03, 0x5f
        /*0042*/ 	.short	0x0101


	//----- nvinfo : EIATTR_VRC_CTA_INIT_COUNT
	.align		4
        /*0044*/ 	.byte	0x02, 0x4a
	.zero		1
	.zero		1


	//----- nvinfo : EIATTR_EXIT_INSTR_OFFSETS
	.align		4
        /*0048*/ 	.byte	0x04, 0x1c
        /*004a*/ 	.short	(.L_15 - .L_14)


	//   ....[0]....
.L_14:
        /*004c*/ 	.word	0x000000b0


	//   ....[1]....
        /*0050*/ 	.word	0x000001d0


	//----- nvinfo : EIATTR_CBANK_PARAM_SIZE
	.align		4
.L_15:
        /*0054*/ 	.byte	0x03, 0x19
        /*0056*/ 	.short	0x0018


	//----- nvinfo : EIATTR_PARAM_CBANK
	.align		4
        /*0058*/ 	.byte	0x04, 0x0a
        /*005a*/ 	.short	(.L_17 - .L_16)
	.align		4
.L_16:
        /*005c*/ 	.word	index@(.nv.constant0._Z9addKernelPPiS0_S0_)
        /*0060*/ 	.short	0x0380
        /*0062*/ 	.short	0x0018


	//----- nvinfo : EIATTR_SW_WAR
	.align		4
.L_17:
        /*0064*/ 	.byte	0x04, 0x36
        /*0066*/ 	.short	(.L_19 - .L_18)
.L_18:
        /*0068*/ 	.word	0x00000008
.L_19:


//--------------------- .nv.callgraph             --------------------------
	.section	.nv.callgraph,"",@"SHT_CUDA_CALLGRAPH"
	.align	4
	.sectionentsize	8
	.align		4
        /*0000*/ 	.word	0x00000000
	.align		4
        /*0004*/ 	.word	0xffffffff
	.align		4
        /*0008*/ 	.word	0x00000000
	.align		4
        /*000c*/ 	.word	0xfffffffe
	.align		4
        /*0010*/ 	.word	0x00000000
	.align		4
        /*0014*/ 	.word	0xfffffffd
	.align		4
        /*0018*/ 	.word	0x00000000
	.align		4
        /*001c*/ 	.word	0xfffffffc


//--------------------- .text._Z9addKernelPPiS0_S0_ --------------------------
	.section	.text._Z9addKernelPPiS0_S0_,"ax",@progbits
	.align	128
        .global         _Z9addKernelPPiS0_S0_
        .type           _Z9addKernelPPiS0_S0_,@function
        .size           _Z9addKernelPPiS0_S0_,(.L_x_1 - _Z9addKernelPPiS0_S0_)
        .other          _Z9addKernelPPiS0_S0_,@"STO_CUDA_ENTRY STV_DEFAULT"
_Z9addKernelPPiS0_S0_:
.text._Z9addKernelPPiS0_S0_:
[----:B------:R-:W-:Y:S01]  /*0000*/  LDC R1, c[0x0][0x37c] ;  /* 0x0000df00ff017b82 */ /* 0x000fe20000000800 */
[----:B------:R-:W0:Y:S01]  /*0010*/  S2R R5, SR_TID.Y ;  /* 0x0000000000057919 */ /* 0x000e220000002200 */
[----:B------:R-:W1:Y:S01]  /*0020*/  LDCU UR4, c[0x0][0x360] ;  /* 0x00006c00ff0477ac */ /* 0x000e620008000800 */
[----:B------:R-:W0:Y:S01]  /*0030*/  S2R R2, SR_CTAID.Y ;  /* 0x0000000000027919 */ /* 0x000e220000002600 */
[----:B------:R-:W0:Y:S01]  /*0040*/  LDCU UR5, c[0x0][0x364] ;  /* 0x00006c80ff0577ac */ /* 0x000e220008000800 */
[----:B------:R-:W1:Y:S01]  /*0050*/  S2R R13, SR_TID.X ;  /* 0x00000000000d7919 */ /* 0x000e620000002100 */
[----:B------:R-:W1:Y:S01]  /*0060*/  S2R R0, SR_CTAID.X ;  /* 0x0000000000007919 */ /* 0x000e620000002500 */
[----:B0-----:R-:W-:-:S05]  /*0070*/  IMAD R5, R2, UR5, R5 ;  /* 0x0000000502057c24 */ /* 0x001fca000f8e0205 */
[----:B------:R-:W-:Y:S01]  /*0080*/  ISETP.GT.U32.AND P0, PT, R5, 0x3ff, PT ;  /* 0x000003ff0500780c */ /* 0x000fe20003f04070 */
[----:B-1----:R-:W-:-:S05]  /*0090*/  IMAD R13, R0, UR4, R13 ;  /* 0x00000004000d7c24 */ /* 0x002fca000f8e020d */
[----:B------:R-:W-:-:S13]  /*00a0*/  ISETP.GT.OR P0, PT, R13, 0x3ff, P0 ;  /* 0x000003ff0d00780c */ /* 0x000fda0000704670 */
[----:B------:R-:W-:Y:S05]  /*00b0*/  @P0 EXIT ;  /* 0x000000000000094d */ /* 0x000fea0003800000 */
[----:B------:R-:W0:Y:S01]  /*00c0*/  LDC.64 R2, c[0x0][0x388] ;  /* 0x0000e200ff027b82 */ /* 0x000e220000000a00 */
[----:B------:R-:W1:Y:S07]  /*00d0*/  LDCU.64 UR4, c[0x0][0x358] ;  /* 0x00006b00ff0477ac */ /* 0x000e6e0008000a00 */
[----:B------:R-:W2:Y:S08]  /*00e0*/  LDC.64 R6, c[0x0][0x390] ;  /* 0x0000e400ff067b82 */ /* 0x000eb00000000a00 */
[----:B------:R-:W3:Y:S01]  /*00f0*/  LDC.64 R10, c[0x0][0x380] ;  /* 0x0000e000ff0a7b82 */ /* 0x000ee20000000a00 */
[----:B0-----:R-:W-:-:S06]  /*0100*/  IMAD.WIDE.U32 R2, R5, 0x8, R2 ;  /* 0x0000000805027825 */ /* 0x001fcc00078e0002 */
[----:B-1----:R-:W4:Y:S01]  /*0110*/  LDG.E.64 R2, desc[UR4][R2.64] ;  /* 0x0000000402027981 */ /* 0x002f22000c1e1b00 */
[----:B--2---:R-:W-:-:S06]  /*0120*/  IMAD.WIDE.U32 R6, R5, 0x8, R6 ;  /* 0x0000000805067825 */ /* 0x004fcc00078e0006 */
[----:B------:R-:W2:Y:S01]  /*0130*/  LDG.E.64 R6, desc[UR4][R6.64] ;  /* 0x0000000406067981 */ /* 0x000ea2000c1e1b00 */
[----:B---3--:R-:W-:-:S06]  /*0140*/  IMAD.WIDE.U32 R10, R5, 0x8, R10 ;  /* 0x00000008050a7825 */ /* 0x008fcc00078e000a */
[----:B------:R-:W3:Y:S01]  /*0150*/  LDG.E.64 R10, desc[UR4][R10.64] ;  /* 0x000000040a0a7981 */ /* 0x000ee2000c1e1b00 */
[----:B----4-:R-:W-:-:S06]  /*0160*/  IMAD.WIDE R4, R13, 0x4, R2 ;  /* 0x000000040d047825 */ /* 0x010fcc00078e0202 */
[----:B------:R-:W4:Y:S01]  /*0170*/  LDG.E R4, desc[UR4][R4.64] ;  /* 0x0000000404047981 */ /* 0x000f22000c1e1900 */
[----:B--2---:R-:W-:-:S06]  /*0180*/  IMAD.WIDE R8, R13, 0x4, R6 ;  /* 0x000000040d087825 */ /* 0x004fcc00078e0206 */
[----:B------:R-:W4:Y:S01]  /*0190*/  LDG.E R9, desc[UR4][R8.64] ;  /* 0x0000000408097981 */ /* 0x000f22000c1e1900 */
[----:B---3--:R-:W-:Y:S01]  /*01a0*/  IMAD.WIDE R12, R13, 0x4, R10 ;  /* 0x000000040d0c7825 */ /* 0x008fe200078e020a */
[----:B----4-:R-:W-:-:S05]  /*01b0*/  IADD3 R15, PT, PT, R4, R9, RZ ;  /* 0x00000009040f7210 */ /* 0x010fca0007ffe0ff */
[----:B------:R-:W-:Y:S01]  /*01c0*/  STG.E desc[UR4][R12.64], R15 ;  /* 0x0000000f0c007986 */ /* 0x000fe2000c101904 */
[----:B------:R-:W-:Y:S05]  /*01d0*/  EXIT ;  /* 0x000000000000794d */ /* 0x000fea0003800000 */
.L_x_0:
[----:B------:R-:W-:-:S00]  /*01e0*/  BRA `(.L_x_0) ;  /* 0xfffffffc00fc7947 */ /* 0x000fc0000383ffff */
[----:B------:R-:W-:-:S00]  /*01f0*/  NOP ;  /* 0x0000000000007918 */ /* 0x000fc00000000000 */
        /* <DEDUP_REMOVED lines=8> */
.L_x_1:


//--------------------- .nv.shared.reserved.0     --------------------------
	.section	.nv.shared.reserved.0,"aw",@nobits
	.weak		__nv_reservedSMEM_offset_0_alias
	.size		__nv_reservedSMEM_offset_0_alias, 0, 64
	.other		__nv_reservedSMEM_offset_0_alias,@"STO_CUDA_RESERVED_SHARED STV_DEFAULT"
__nv_reservedSMEM_offset_0_alias:
	.zero		0
	.zero		64


//--------------------- .nv.constant0._Z9addKernelPPiS0_S0_ --------------------------
	.section	.nv.constant0._Z9addKernelPPiS0_S0_,"a",@progbits
	.sectionflags	@""
	.align	4
.nv.constant0._Z9addKernelPPiS0_S0_:
	.zero		920


//--------------------- SYMBOLS --------------------------

	.type		.nv.reservedSmem.offset0,@object
	.size		.nv.reservedSmem.offset0,0x4
